	.headerflags	@"EF_CUDA_TEXMODE_UNIFIED EF_CUDA_64BIT_ADDRESS EF_CUDA_ACCELERATORS EF_CUDA_SM90 EF_CUDA_VIRTUAL_SM(EF_CUDA_SM90)"
	.elftype	@"ET_EXEC"


//--------------------- .nv.info                  --------------------------
	.section	.nv.info,"",@"SHT_CUDA_INFO"
	.align	4


	//----- nvinfo : EIATTR_REGCOUNT
	.align		4
        /*0000*/ 	.byte	0x04, 0x2f
        /*0002*/ 	.short	(.L_1 - .L_0)
	.align		4
.L_0:
        /*0004*/ 	.word	index@(triton_poi_fused_replication_pad2d_0)
        /*0008*/ 	.word	0x0000000e


	//----- nvinfo : EIATTR_MIN_STACK_SIZE
	.align		4
.L_1:
        /*000c*/ 	.byte	0x04, 0x12
        /*000e*/ 	.short	(.L_3 - .L_2)
	.align		4
.L_2:
        /*0010*/ 	.word	index@(triton_poi_fused_replication_pad2d_0)
        /*0014*/ 	.word	0x00000000


	//----- nvinfo : EIATTR_FRAME_SIZE
	.align		4
.L_3:
        /*0018*/ 	.byte	0x04, 0x11
        /*001a*/ 	.short	(.L_5 - .L_4)
	.align		4
.L_4:
        /*001c*/ 	.word	index@(triton_poi_fused_replication_pad2d_0)
        /*0020*/ 	.word	0x00000000


	//----- nvinfo : EIATTR_MIN_STACK_SIZE
	.align		4
.L_5:
        /*0024*/ 	.byte	0x04, 0x12
        /*0026*/ 	.short	(.L_7 - .L_6)
	.align		4
.L_6:
        /*0028*/ 	.word	index@(triton_poi_fused_replication_pad2d_0)
        /*002c*/ 	.word	0x00000000
.L_7:


//--------------------- .nv.info.triton_poi_fused_replication_pad2d_0 --------------------------
	.section	.nv.info.triton_poi_fused_replication_pad2d_0,"",@"SHT_CUDA_INFO"
	.sectionflags	@""
	.align	4


	//----- nvinfo : EIATTR_CUDA_API_VERSION
	.align		4
        /*0000*/ 	.byte	0x04, 0x37
        /*0002*/ 	.short	(.L_9 - .L_8)
.L_8:
        /*0004*/ 	.word	0x0000007c


	//----- nvinfo : EIATTR_KPARAM_INFO
	.align		4
.L_9:
        /*0008*/ 	.byte	0x04, 0x17
        /*000a*/ 	.short	(.L_11 - .L_10)
.L_10:
        /*000c*/ 	.word	0x00000000
        /*0010*/ 	.short	0x0002
        /*0012*/ 	.short	0x0010
        /*0014*/ 	.byte	0x00, 0xf0, 0x11, 0x00


	//----- nvinfo : EIATTR_KPARAM_INFO
	.align		4
.L_11:
        /*0018*/ 	.byte	0x04, 0x17
        /*001a*/ 	.short	(.L_13 - .L_12)
.L_12:
        /*001c*/ 	.word	0x00000000
        /*0020*/ 	.short	0x0001
        /*0022*/ 	.short	0x0008
        /*0024*/ 	.byte	0x00, 0xf4, 0x21, 0x00


	//----- nvinfo : EIATTR_KPARAM_INFO
	.align		4
.L_13:
        /*0028*/ 	.byte	0x04, 0x17
        /*002a*/ 	.short	(.L_15 - .L_14)
.L_14:
        /*002c*/ 	.word	0x00000000
        /*0030*/ 	.short	0x0000
        /*0032*/ 	.short	0x0000
        /*0034*/ 	.byte	0x00, 0xf4, 0x21, 0x00


	//----- nvinfo : EIATTR_SPARSE_MMA_MASK
	.align		4
.L_15:
        /*0038*/ 	.byte	0x03, 0x50
        /*003a*/ 	.short	0x0000


	//----- nvinfo : EIATTR_MAXREG_COUNT
	.align		4
        /*003c*/ 	.byte	0x03, 0x1b
        /*003e*/ 	.short	0x00ff


	//----- nvinfo : EIATTR_EXIT_INSTR_OFFSETS
	.align		4
        /*0040*/ 	.byte	0x04, 0x1c
        /*0042*/ 	.short	(.L_17 - .L_16)


	//   ....[0]....
.L_16:
        /*0044*/ 	.word	0x00000250


	//   ....[1]....
        /*0048*/ 	.word	0x00000270


	//----- nvinfo : EIATTR_REQNTID
	.align		4
.L_17:
        /*004c*/ 	.byte	0x04, 0x10
        /*004e*/ 	.short	(.L_19 - .L_18)
.L_18:
        /*0050*/ 	.word	0x00000080
        /*0054*/ 	.word	0x00000001
        /*0058*/ 	.word	0x00000001


	//----- nvinfo : EIATTR_CRS_STACK_SIZE
	.align		4
.L_19:
        /*005c*/ 	.byte	0x04, 0x1e
        /*005e*/ 	.short	(.L_21 - .L_20)
.L_20:
        /*0060*/ 	.word	0x00000000


	//----- nvinfo : EIATTR_CBANK_PARAM_SIZE
	.align		4
.L_21:
        /*0064*/ 	.byte	0x03, 0x19
        /*0066*/ 	.short	0x0014


	//----- nvinfo : EIATTR_PARAM_CBANK
	.align		4
        /*0068*/ 	.byte	0x04, 0x0a
        /*006a*/ 	.short	(.L_23 - .L_22)
	.align		4
.L_22:
        /*006c*/ 	.word	index@(.nv.constant0.triton_poi_fused_replication_pad2d_0)
        /*0070*/ 	.short	0x0210
        /*0072*/ 	.short	0x0014


	//----- nvinfo : EIATTR_SW_WAR
	.align		4
.L_23:
        /*0074*/ 	.byte	0x04, 0x36
        /*0076*/ 	.short	(.L_25 - .L_24)
.L_24:
        /*0078*/ 	.word	0x00000008
.L_25:


//--------------------- .nv.callgraph             --------------------------
	.section	.nv.callgraph,"",@"SHT_CUDA_CALLGRAPH"
	.align	4
	.sectionentsize	8
	.align		4
        /*0000*/ 	.word	0x00000000
	.align		4
        /*0004*/ 	.word	0xffffffff
	.align		4
        /*0008*/ 	.word	0x00000000
	.align		4
        /*000c*/ 	.word	0xfffffffe
	.align		4
        /*0010*/ 	.word	0x00000000
	.align		4
        /*0014*/ 	.word	0xfffffffd
	.align		4
        /*0018*/ 	.word	0x00000000
	.align		4
        /*001c*/ 	.word	0xfffffffc


//--------------------- .text.triton_poi_fused_replication_pad2d_0 --------------------------
	.section	.text.triton_poi_fused_replication_pad2d_0,"ax",@progbits
	.align	128
        .global         triton_poi_fused_replication_pad2d_0
        .type           triton_poi_fused_replication_pad2d_0,@function
        .size           triton_poi_fused_replication_pad2d_0,(.L_x_3 - triton_poi_fused_replication_pad2d_0)
        .other          triton_poi_fused_replication_pad2d_0,@"STO_CUDA_ENTRY STV_DEFAULT"
triton_poi_fused_replication_pad2d_0:
.text.triton_poi_fused_replication_pad2d_0:
[----:B------:R-:W0:Y:S02]  /*0000*/  LDC R1, c[0x0][0x28] ;  /* 0x00000a00ff017b82 */ /* 0x000e240000000800 */
[----:B------:R-:W1:Y:S01]  /*0010*/  S2R R0, SR_TID.X ;  /* 0x0000000000007919 */ /* 0x000e620000002100 */
[----:B------:R-:W2:Y:S01]  /*0020*/  LDC.64 R4, c[0x0][0x218] ;  /* 0x00008600ff047b82 */ /* 0x000ea20000000a00 */
[----:B------:R-:W-:Y:S01]  /*0030*/  ULDC.64 UR4, c[0x0][0x208] ;  /* 0x0000820000047ab9 */ /* 0x000fe20000000a00 */
[----:B------:R-:W-:Y:S01]  /*0040*/  BSSY B0, `(.L_x_0) ;  /* 0x0000020000007945 */ /* 0x000fe20003800000 */
[----:B------:R-:W3:Y:S01]  /*0050*/  S2R R7, SR_CTAID.X ;  /* 0x0000000000077919 */ /* 0x000ee20000002500 */
[----:B-1----:R-:W-:-:S05]  /*0060*/  LOP3.LUT R0, R0, 0x7f, RZ, 0xc0, !PT ;  /* 0x0000007f00007812 */ /* 0x002fca00078ec0ff */
[----:B---3--:R-:W-:-:S04]  /*0070*/  IMAD R7, R7, 0x80, R0 ;  /* 0x0000008007077824 */ /* 0x008fc800078e0200 */
[----:B------:R-:W-:-:S04]  /*0080*/  IMAD.HI R0, R7, 0x3e0f83e1, RZ ;  /* 0x3e0f83e107007827 */ /* 0x000fc800078e02ff */
[----:B------:R-:W-:Y:S01]  /*0090*/  IMAD.HI R6, R7, 0x3c2e1347, RZ ;  /* 0x3c2e134707067827 */ /* 0x000fe200078e02ff */
[----:B------:R-:W-:-:S03]  /*00a0*/  SHF.R.U32.HI R3, RZ, 0x1f, R0 ;  /* 0x0000001fff037819 */ /* 0x000fc60000011600 */
[----:B--2---:R-:W-:Y:S01]  /*00b0*/  IMAD.WIDE R4, R7, 0x4, R4 ;  /* 0x0000000407047825 */ /* 0x004fe200078e0204 */
[----:B------:R-:W-:Y:S02]  /*00c0*/  LEA.HI.SX32 R0, R0, R3, 0x1c ;  /* 0x0000000300007211 */ /* 0x000fe400078fe2ff */
[----:B------:R-:W-:-:S03]  /*00d0*/  SHF.R.U32.HI R11, RZ, 0x1f, R6 ;  /* 0x0000001fff0b7819 */ /* 0x000fc60000011606 */
[----:B------:R-:W-:Y:S01]  /*00e0*/  IMAD.HI R2, R0, 0x3e0f83e1, RZ ;  /* 0x3e0f83e100027827 */ /* 0x000fe200078e02ff */
[----:B------:R-:W-:-:S03]  /*00f0*/  LEA.HI R11, R6, R11, RZ, 0x16 ;  /* 0x0000000b060b7211 */ /* 0x000fc600078fb0ff */
[----:B------:R-:W-:Y:S01]  /*0100*/  IMAD R8, R0, -0x42, R7 ;  /* 0xffffffbe00087824 */ /* 0x000fe200078e0207 */
[----:B------:R-:W-:-:S04]  /*0110*/  SHF.R.U32.HI R3, RZ, 0x1f, R2 ;  /* 0x0000001fff037819 */ /* 0x000fc80000011602 */
[----:B------:R-:W-:Y:S02]  /*0120*/  LEA.HI.SX32 R9, R2, R3, 0x1c ;  /* 0x0000000302097211 */ /* 0x000fe400078fe2ff */
[C---:B------:R-:W-:Y:S01]  /*0130*/  ISETP.GT.AND P1, PT, R8.reuse, 0x1, PT ;  /* 0x000000010800780c */ /* 0x040fe20003f24270 */
[----:B------:R-:W1:Y:S02]  /*0140*/  LDC.64 R2, c[0x0][0x210] ;  /* 0x00008400ff027b82 */ /* 0x000e640000000a00 */
[----:B------:R-:W-:Y:S01]  /*0150*/  IMAD R9, R9, -0x42, R0 ;  /* 0xffffffbe09097824 */ /* 0x000fe200078e0200 */
[----:B------:R-:W-:-:S04]  /*0160*/  VIMNMX R0, R8, 0x40, PT ;  /* 0x0000004008007848 */ /* 0x000fc80003fe0100 */
[C---:B------:R-:W-:Y:S01]  /*0170*/  ISETP.GT.AND P0, PT, R9.reuse, 0x1, PT ;  /* 0x000000010900780c */ /* 0x040fe20003f04270 */
[----:B------:R-:W-:Y:S01]  /*0180*/  VIADD R8, R0, 0xffffffff ;  /* 0xffffffff00087836 */ /* 0x000fe20000000000 */
[----:B------:R-:W-:-:S04]  /*0190*/  VIMNMX R0, R9, 0x40, PT ;  /* 0x0000004009007848 */ /* 0x000fc80003fe0100 */
[----:B------:R-:W-:Y:S02]  /*01a0*/  LEA R0, R0, 0xffffffc0, 0x6 ;  /* 0xffffffc000007811 */ /* 0x000fe400078e30ff */
[----:B------:R-:W-:Y:S02]  /*01b0*/  SEL R8, R8, RZ, P1 ;  /* 0x000000ff08087207 */ /* 0x000fe40000800000 */
[----:B------:R-:W-:Y:S02]  /*01c0*/  SEL R0, R0, RZ, P0 ;  /* 0x000000ff00007207 */ /* 0x000fe40000000000 */
[----:B------:R-:W-:Y:S01]  /*01d0*/  ISETP.GE.AND P0, PT, R7, 0x4410, PT ;  /* 0x000044100700780c */ /* 0x000fe20003f06270 */
[----:B------:R-:W-:Y:S02]  /*01e0*/  IMAD R11, R11, 0x1000, R8 ;  /* 0x000010000b0b7824 */ /* 0x000fe400078e0208 */
[----:B------:R-:W-:Y:S02]  /*01f0*/  IMAD.MOV.U32 R7, RZ, RZ, RZ ;  /* 0x000000ffff077224 */ /* 0x000fe400078e00ff */
[----:B------:R-:W-:-:S04]  /*0200*/  IMAD.IADD R11, R0, 0x1, R11 ;  /* 0x00000001000b7824 */ /* 0x000fc800078e020b */
[----:B-1----:R-:W-:-:S04]  /*0210*/  IMAD.WIDE R2, R11, 0x4, R2 ;  /* 0x000000040b027825 */ /* 0x002fc800078e0202 */
[----:B------:R-:W-:Y:S05]  /*0220*/  @P0 BRA `(.L_x_1) ;  /* 0x0000000000040947 */ /* 0x000fea0003800000 */
[----:B------:R1:W5:Y:S02]  /*0230*/  LDG.E.EL R7, desc[UR4][R2.64] ;  /* 0x0000000402077981 */ /* 0x000364000c2e1900 */
.L_x_1:
[----:B------:R-:W-:Y:S05]  /*0240*/  BSYNC B0 ;  /* 0x0000000000007941 */ /* 0x000fea0003800000 */
.L_x_0:
[----:B------:R-:W-:Y:S05]  /*0250*/  @P0 EXIT ;  /* 0x000000000000094d */ /* 0x000fea0003800000 */
[----:B-----5:R-:W-:Y:S01]  /*0260*/  STG.E desc[UR4][R4.64], R7 ;  /* 0x0000000704007986 */ /* 0x020fe2000c101904 */
[----:B------:R-:W-:Y:S05]  /*0270*/  EXIT ;  /* 0x000000000000794d */ /* 0x000fea0003800000 */
.L_x_2:
[----:B------:R-:W-:-:S00]  /*0280*/  BRA `(.L_x_2) ;  /* 0xfffffffc00fc7947 */ /* 0x000fc0000383ffff */
[----:B------:R-:W-:-:S00]  /*0290*/  NOP ;  /* 0x0000000000007918 */ /* 0x000fc00000000000 */
        /* <DEDUP_REMOVED lines=14> */
.L_x_3:


//--------------------- .nv.constant0.triton_poi_fused_replication_pad2d_0 --------------------------
	.section	.nv.constant0.triton_poi_fused_replication_pad2d_0,"a",@progbits
	.sectionflags	@""
	.align	4
.nv.constant0.triton_poi_fused_replication_pad2d_0:
	.zero		548
